	.headerflags	@"EF_CUDA_TEXMODE_UNIFIED EF_CUDA_64BIT_ADDRESS EF_CUDA_ACCELERATORS EF_CUDA_SM90 EF_CUDA_VIRTUAL_SM(EF_CUDA_SM90)"
	.elftype	@"ET_EXEC"


//--------------------- .nv.info                  --------------------------
	.section	.nv.info,"",@"SHT_CUDA_INFO"
	.align	4


	//----- nvinfo : EIATTR_REGCOUNT
	.align		4
        /*0000*/ 	.byte	0x04, 0x2f
        /*0002*/ 	.short	(.L_3 - .L_2)
	.align		4
.L_2:
        /*0004*/ 	.word	index@(triton_poi_fused__native_batch_norm_legit_no_training_leaky_relu_4)
        /*0008*/ 	.word	0x00000028


	//----- nvinfo : EIATTR_MIN_STACK_SIZE
	.align		4
.L_3:
        /*000c*/ 	.byte	0x04, 0x12
        /*000e*/ 	.short	(.L_5 - .L_4)
	.align		4
.L_4:
        /*0010*/ 	.word	index@(triton_poi_fused__native_batch_norm_legit_no_training_leaky_relu_4)
        /*0014*/ 	.word	0x00000000


	//----- nvinfo : EIATTR_FRAME_SIZE
	.align		4
.L_5:
        /*0018*/ 	.byte	0x04, 0x11
        /*001a*/ 	.short	(.L_7 - .L_6)
	.align		4
.L_6:
        /*001c*/ 	.word	index@(triton_poi_fused__native_batch_norm_legit_no_training_leaky_relu_4)
        /*0020*/ 	.word	0x00000000


	//----- nvinfo : EIATTR_MIN_STACK_SIZE
	.align		4
.L_7:
        /*0024*/ 	.byte	0x04, 0x12
        /*0026*/ 	.short	(.L_9 - .L_8)
	.align		4
.L_8:
        /*0028*/ 	.word	index@(triton_poi_fused__native_batch_norm_legit_no_training_leaky_relu_4)
        /*002c*/ 	.word	0x00000000
.L_9:


//--------------------- .nv.info.triton_poi_fused__native_batch_norm_legit_no_training_leaky_relu_4 --------------------------
	.section	.nv.info.triton_poi_fused__native_batch_norm_legit_no_training_leaky_relu_4,"",@"SHT_CUDA_INFO"
	.sectionflags	@""
	.align	4


	//----- nvinfo : EIATTR_CUDA_API_VERSION
	.align		4
        /*0000*/ 	.byte	0x04, 0x37
        /*0002*/ 	.short	(.L_11 - .L_10)
.L_10:
        /*0004*/ 	.word	0x0000007c


	//----- nvinfo : EIATTR_KPARAM_INFO
	.align		4
.L_11:
        /*0008*/ 	.byte	0x04, 0x17
        /*000a*/ 	.short	(.L_13 - .L_12)
.L_12:
        /*000c*/ 	.word	0x00000000
        /*0010*/ 	.short	0x0007
        /*0012*/ 	.short	0x0034
        /*0014*/ 	.byte	0x00, 0xf0, 0x11, 0x00


	//----- nvinfo : EIATTR_KPARAM_INFO
	.align		4
.L_13:
        /*0018*/ 	.byte	0x04, 0x17
        /*001a*/ 	.short	(.L_15 - .L_14)
.L_14:
        /*001c*/ 	.word	0x00000000
        /*0020*/ 	.short	0x0006
        /*0022*/ 	.short	0x0030
        /*0024*/ 	.byte	0x00, 0xf0, 0x11, 0x00


	//----- nvinfo : EIATTR_KPARAM_INFO
	.align		4
.L_15:
        /*0028*/ 	.byte	0x04, 0x17
        /*002a*/ 	.short	(.L_17 - .L_16)
.L_16:
        /*002c*/ 	.word	0x00000000
        /*0030*/ 	.short	0x0005
        /*0032*/ 	.short	0x0028
        /*0034*/ 	.byte	0x00, 0xf4, 0x21, 0x00


	//----- nvinfo : EIATTR_KPARAM_INFO
	.align		4
.L_17:
        /*0038*/ 	.byte	0x04, 0x17
        /*003a*/ 	.short	(.L_19 - .L_18)
.L_18:
        /*003c*/ 	.word	0x00000000
        /*0040*/ 	.short	0x0004
        /*0042*/ 	.short	0x0020
        /*0044*/ 	.byte	0x00, 0xf4, 0x21, 0x00


	//----- nvinfo : EIATTR_KPARAM_INFO
	.align		4
.L_19:
        /*0048*/ 	.byte	0x04, 0x17
        /*004a*/ 	.short	(.L_21 - .L_20)
.L_20:
        /*004c*/ 	.word	0x00000000
        /*0050*/ 	.short	0x0003
        /*0052*/ 	.short	0x0018
        /*0054*/ 	.byte	0x00, 0xf4, 0x21, 0x00


	//----- nvinfo : EIATTR_KPARAM_INFO
	.align		4
.L_21:
        /*0058*/ 	.byte	0x04, 0x17
        /*005a*/ 	.short	(.L_23 - .L_22)
.L_22:
        /*005c*/ 	.word	0x00000000
        /*0060*/ 	.short	0x0002
        /*0062*/ 	.short	0x0010
        /*0064*/ 	.byte	0x00, 0xf4, 0x21, 0x00


	//----- nvinfo : EIATTR_KPARAM_INFO
	.align		4
.L_23:
        /*0068*/ 	.byte	0x04, 0x17
        /*006a*/ 	.short	(.L_25 - .L_24)
.L_24:
        /*006c*/ 	.word	0x00000000
        /*0070*/ 	.short	0x0001
        /*0072*/ 	.short	0x0008
        /*0074*/ 	.byte	0x00, 0xf4, 0x21, 0x00


	//----- nvinfo : EIATTR_KPARAM_INFO
	.align		4
.L_25:
        /*0078*/ 	.byte	0x04, 0x17
        /*007a*/ 	.short	(.L_27 - .L_26)
.L_26:
        /*007c*/ 	.word	0x00000000
        /*0080*/ 	.short	0x0000
        /*0082*/ 	.short	0x0000
        /*0084*/ 	.byte	0x00, 0xf4, 0x21, 0x00


	//----- nvinfo : EIATTR_SPARSE_MMA_MASK
	.align		4
.L_27:
        /*0088*/ 	.byte	0x03, 0x50
        /*008a*/ 	.short	0x0000


	//----- nvinfo : EIATTR_MAXREG_COUNT
	.align		4
        /*008c*/ 	.byte	0x03, 0x1b
        /*008e*/ 	.short	0x00ff


	//----- nvinfo : EIATTR_EXIT_INSTR_OFFSETS
	.align		4
        /*0090*/ 	.byte	0x04, 0x1c
        /*0092*/ 	.short	(.L_29 - .L_28)


	//   ....[0]....
.L_28:
        /*0094*/ 	.word	0x00001080


	//   ....[1]....
        /*0098*/ 	.word	0x000010d0


	//----- nvinfo : EIATTR_REQNTID
	.align		4
.L_29:
        /*009c*/ 	.byte	0x04, 0x10
        /*009e*/ 	.short	(.L_31 - .L_30)
.L_30:
        /*00a0*/ 	.word	0x00000100
        /*00a4*/ 	.word	0x00000001
        /*00a8*/ 	.word	0x00000001


	//----- nvinfo : EIATTR_CBANK_PARAM_SIZE
	.align		4
.L_31:
        /*00ac*/ 	.byte	0x03, 0x19
        /*00ae*/ 	.short	0x0038


	//----- nvinfo : EIATTR_PARAM_CBANK
	.align		4
        /*00b0*/ 	.byte	0x04, 0x0a
        /*00b2*/ 	.short	(.L_33 - .L_32)
	.align		4
.L_32:
        /*00b4*/ 	.word	index@(.nv.constant0.triton_poi_fused__native_batch_norm_legit_no_training_leaky_relu_4)
        /*00b8*/ 	.short	0x0210
        /*00ba*/ 	.short	0x0038


	//----- nvinfo : EIATTR_SW_WAR
	.align		4
.L_33:
        /*00bc*/ 	.byte	0x04, 0x36
        /*00be*/ 	.short	(.L_35 - .L_34)
.L_34:
        /*00c0*/ 	.word	0x00000008
.L_35:


//--------------------- .nv.callgraph             --------------------------
	.section	.nv.callgraph,"",@"SHT_CUDA_CALLGRAPH"
	.align	4
	.sectionentsize	8
	.align		4
        /*0000*/ 	.word	0x00000000
	.align		4
        /*0004*/ 	.word	0xffffffff
	.align		4
        /*0008*/ 	.word	0x00000000
	.align		4
        /*000c*/ 	.word	0xfffffffe
	.align		4
        /*0010*/ 	.word	0x00000000
	.align		4
        /*0014*/ 	.word	0xfffffffd
	.align		4
        /*0018*/ 	.word	0x00000000
	.align		4
        /*001c*/ 	.word	0xfffffffc


//--------------------- .nv.constant4             --------------------------
	.section	.nv.constant4,"a",@progbits
	.align	8
	.align		8
.nv.constant4:
        /*0000*/ 	.dword	_$_str
	.align		8
        /*0008*/ 	.dword	_$_str_$_2


//--------------------- .text.triton_poi_fused__native_batch_norm_legit_no_training_leaky_relu_4 --------------------------
	.section	.text.triton_poi_fused__native_batch_norm_legit_no_training_leaky_relu_4,"ax",@progbits
	.sectionflags	@"SHF_BARRIERS=1"
	.align	128
        .global         triton_poi_fused__native_batch_norm_legit_no_training_leaky_relu_4
        .type           triton_poi_fused__native_batch_norm_legit_no_training_leaky_relu_4,@function
        .size           triton_poi_fused__native_batch_norm_legit_no_training_leaky_relu_4,(.L_x_1 - triton_poi_fused__native_batch_norm_legit_no_training_leaky_relu_4)
        .other          triton_poi_fused__native_batch_norm_legit_no_training_leaky_relu_4,@"STO_CUDA_ENTRY STV_DEFAULT"
triton_poi_fused__native_batch_norm_legit_no_training_leaky_relu_4:
.text.triton_poi_fused__native_batch_norm_legit_no_training_leaky_relu_4:
[----:B------:R-:W0:Y:S01]  /*0000*/  LDC R1, c[0x0][0x28] ;  /* 0x00000a00ff017b82 */ /* 0x000e220000000800 */
[----:B------:R-:W1:Y:S07]  /*0010*/  S2R R0, SR_TID.X ;  /* 0x0000000000007919 */ /* 0x000e6e0000002100 */
[----:B------:R-:W2:Y:S01]  /*0020*/  LDC.64 R16, c[0x0][0x220] ;  /* 0x00008800ff107b82 */ /* 0x000ea20000000a00 */
[----:B------:R-:W-:Y:S02]  /*0030*/  CS2R R12, SRZ ;  /* 0x00000000000c7805 */ /* 0x000fe4000001ff00 */
[----:B------:R-:W-:Y:S01]  /*0040*/  CS2R R14, SRZ ;  /* 0x00000000000e7805 */ /* 0x000fe2000001ff00 */
[----:B------:R-:W3:Y:S01]  /*0050*/  S2R R33, SR_CTAID.X ;  /* 0x0000000000217919 */ /* 0x000ee20000002500 */
[----:B------:R-:W-:Y:S01]  /*0060*/  ULDC.64 UR6, c[0x0][0x208] ;  /* 0x0000820000067ab9 */ /* 0x000fe20000000a00 */
[----:B------:R-:W-:-:S02]  /*0070*/  CS2R R4, SRZ ;  /* 0x0000000000047805 */ /* 0x000fc4000001ff00 */
[----:B------:R-:W-:Y:S01]  /*0080*/  CS2R R6, SRZ ;  /* 0x0000000000067805 */ /* 0x000fe2000001ff00 */
[----:B------:R-:W4:Y:S01]  /*0090*/  S2R R3, SR_CTAID.Y ;  /* 0x0000000000037919 */ /* 0x000f220000002600 */
[----:B------:R-:W5:Y:S01]  /*00a0*/  LDC.64 R36, c[0x0][0x210] ;  /* 0x00008400ff247b82 */ /* 0x000f620000000a00 */
[----:B------:R-:W-:-:S07]  /*00b0*/  CS2R R10, SRZ ;  /* 0x00000000000a7805 */ /* 0x000fce000001ff00 */
[----:B------:R-:W5:Y:S01]  /*00c0*/  LDC.64 R30, c[0x0][0x218] ;  /* 0x00008600ff1e7b82 */ /* 0x000f620000000a00 */
[----:B-1----:R-:W-:Y:S01]  /*00d0*/  IMAD.SHL.U32 R2, R0, 0x4, RZ ;  /* 0x0000000400027824 */ /* 0x002fe200078e00ff */
[----:B------:R-:W-:Y:S02]  /*00e0*/  SHF.R.U32.HI R8, RZ, 0x2, R0 ;  /* 0x00000002ff087819 */ /* 0x000fe40000011600 */
[----:B---3--:R-:W-:Y:S02]  /*00f0*/  SHF.L.U32 R33, R33, 0x4, RZ ;  /* 0x0000000421217819 */ /* 0x008fe400000006ff */
[----:B------:R-:W-:Y:S02]  /*0100*/  SGXT.U32 R8, R8, 0x6 ;  /* 0x000000060808781a */ /* 0x000fe40000000000 */
[----:B------:R-:W-:Y:S02]  /*0110*/  LOP3.LUT R28, R33, 0xc, R2, 0xf8, !PT ;  /* 0x0000000c211c7812 */ /* 0x000fe400078ef802 */
[----:B----4-:R-:W-:-:S02]  /*0120*/  PRMT R23, R8, 0x6540, R3 ;  /* 0x0000654008177816 */ /* 0x010fc40000000003 */
[----:B------:R-:W-:Y:S02]  /*0130*/  CS2R R8, SRZ ;  /* 0x0000000000087805 */ /* 0x000fe4000001ff00 */
[C---:B------:R-:W-:Y:S01]  /*0140*/  ISETP.GE.AND P0, PT, R28.reuse, 0x40, PT ;  /* 0x000000401c00780c */ /* 0x040fe20003f06270 */
[----:B--2---:R-:W-:Y:S01]  /*0150*/  IMAD.WIDE R34, R28, 0x4, R16 ;  /* 0x000000041c227825 */ /* 0x004fe200078e0210 */
[----:B------:R-:W-:-:S05]  /*0160*/  LEA R23, R23, R28, 0x6 ;  /* 0x0000001c17177211 */ /* 0x000fca00078e30ff */
[----:B-----5:R-:W-:-:S06]  /*0170*/  IMAD.WIDE R24, R23, 0x4, R36 ;  /* 0x0000000417187825 */ /* 0x020fcc00078e0224 */
[----:B------:R1:W2:Y:S01]  /*0180*/  @!P0 LDG.E.EL.128 R12, desc[UR6][R34.64] ;  /* 0x00000006220c8981 */ /* 0x0002a2000c2e1d00 */
[----:B------:R-:W-:Y:S01]  /*0190*/  VIADD R27, R23, 0x1000 ;  /* 0x00001000171b7836 */ /* 0x000fe20000000000 */
[----:B------:R-:W-:Y:S02]  /*01a0*/  IADD3 R29, R23, 0x2000, RZ ;  /* 0x00002000171d7810 */ /* 0x000fe40007ffe0ff */
[----:B------:R3:W4:Y:S01]  /*01b0*/  @!P0 LDG.E.EL.128 R4, desc[UR6][R24.64] ;  /* 0x0000000618048981 */ /* 0x000722000c2e1d00 */
[--C-:B------:R-:W-:Y:S01]  /*01c0*/  IMAD.WIDE R26, R27, 0x4, R36.reuse ;  /* 0x000000041b1a7825 */ /* 0x100fe200078e0224 */
[----:B------:R-:W-:Y:S02]  /*01d0*/  CS2R R16, SRZ ;  /* 0x0000000000107805 */ /* 0x000fe4000001ff00 */
[----:B------:R-:W-:Y:S02]  /*01e0*/  CS2R R18, SRZ ;  /* 0x0000000000127805 */ /* 0x000fe4000001ff00 */
[----:B------:R-:W-:Y:S01]  /*01f0*/  CS2R R20, SRZ ;  /* 0x0000000000147805 */ /* 0x000fe2000001ff00 */
[----:B-1----:R-:W-:Y:S01]  /*0200*/  IMAD.WIDE R34, R29, 0x4, R36 ;  /* 0x000000041d227825 */ /* 0x002fe200078e0224 */
[----:B------:R1:W5:Y:S03]  /*0210*/  @!P0 LDG.E.EL.128 R8, desc[UR6][R26.64] ;  /* 0x000000061a088981 */ /* 0x000366000c2e1d00 */
[----:B---3--:R-:W-:Y:S01]  /*0220*/  VIADD R25, R23, 0x3000 ;  /* 0x0000300017197836 */ /* 0x008fe20000000000 */
[----:B------:R-:W-:Y:S01]  /*0230*/  CS2R R22, SRZ ;  /* 0x0000000000167805 */ /* 0x000fe2000001ff00 */
[----:B0-----:R-:W-:Y:S01]  /*0240*/  IMAD.WIDE R30, R28, 0x4, R30 ;  /* 0x000000041c1e7825 */ /* 0x001fe200078e021e */
[----:B------:R0:W3:Y:S03]  /*0250*/  @!P0 LDG.E.EL.128 R16, desc[UR6][R34.64] ;  /* 0x0000000622108981 */ /* 0x0000e6000c2e1d00 */
[----:B------:R-:W-:Y:S01]  /*0260*/  IMAD.WIDE R36, R25, 0x4, R36 ;  /* 0x0000000419247825 */ /* 0x000fe200078e0224 */
[----:B------:R-:W-:-:S02]  /*0270*/  CS2R R24, SRZ ;  /* 0x0000000000187805 */ /* 0x000fc4000001ff00 */
[----:B-1----:R-:W-:Y:S01]  /*0280*/  CS2R R26, SRZ ;  /* 0x00000000001a7805 */ /* 0x002fe2000001ff00 */
[----:B------:R1:W4:Y:S01]  /*0290*/  @!P0 LDG.E.EL.128 R20, desc[UR6][R30.64] ;  /* 0x000000061e148981 */ /* 0x000322000c2e1d00 */
[----:B0-----:R-:W0:Y:S04]  /*02a0*/  LDC.64 R34, c[0x0][0x228] ;  /* 0x00008a00ff227b82 */ /* 0x001e280000000a00 */
[----:B------:R-:W3:Y:S01]  /*02b0*/  @!P0 LDG.E.EL.128 R24, desc[UR6][R36.64] ;  /* 0x0000000624188981 */ /* 0x000ee2000c2e1d00 */
[----:B-1----:R-:W-:Y:S01]  /*02c0*/  CS2R R30, SRZ ;  /* 0x00000000001e7805 */ /* 0x002fe2000001ff00 */
[----:B0-----:R-:W-:Y:S01]  /*02d0*/  IMAD.WIDE R34, R28, 0x4, R34 ;  /* 0x000000041c227825 */ /* 0x001fe200078e0222 */
[----:B------:R-:W-:-:S06]  /*02e0*/  CS2R R28, SRZ ;  /* 0x00000000001c7805 */ /* 0x000fcc000001ff00 */
[----:B------:R0:W3:Y:S01]  /*02f0*/  @!P0 LDG.E.EL.128 R28, desc[UR6][R34.64] ;  /* 0x00000006221c8981 */ /* 0x0000e2000c2e1d00 */
[----:B--2---:R-:W-:Y:S01]  /*0300*/  FADD R12, R12, 9.9999997473787516356e-06 ;  /* 0x3727c5ac0c0c7421 */ /* 0x004fe20000000000 */
[----:B------:R-:W-:-:S05]  /*0310*/  FADD R13, R13, 9.9999997473787516356e-06 ;  /* 0x3727c5ac0d0d7421 */ /* 0x000fca0000000000 */
[----:B------:R-:W1:Y:S01]  /*0320*/  MUFU.SQRT R12, R12 ;  /* 0x0000000c000c7308 */ /* 0x000e620000002000 */
[----:B------:R-:W-:-:S07]  /*0330*/  FADD R14, R14, 9.9999997473787516356e-06 ;  /* 0x3727c5ac0e0e7421 */ /* 0x000fce0000000000 */
[----:B------:R-:W2:Y:S01]  /*0340*/  MUFU.SQRT R13, R13 ;  /* 0x0000000d000d7308 */ /* 0x000ea20000002000 */
[----:B-1----:R-:W-:-:S07]  /*0350*/  FSETP.GT.AND P6, PT, R12, 8.50705917302346158658e+37, PT ;  /* 0x7e8000000c00780b */ /* 0x002fce0003fc4000 */
[----:B------:R-:W1:Y:S01]  /*0360*/  MUFU.SQRT R14, R14 ;  /* 0x0000000e000e7308 */ /* 0x000e620000002000 */
[C---:B------:R-:W-:Y:S01]  /*0370*/  FSETP.GEU.AND P1, PT, R12.reuse, 1.175494350822287508e-38, PT ;  /* 0x008000000c00780b */ /* 0x040fe20003f2e000 */
[----:B------:R-:W-:Y:S01]  /*0380*/  FADD R15, R15, 9.9999997473787516356e-06 ;  /* 0x3727c5ac0f0f7421 */ /* 0x000fe20000000000 */
[C---:B--2---:R-:W-:Y:S02]  /*0390*/  FSETP.GT.AND P2, PT, R13.reuse, 8.50705917302346158658e+37, PT ;  /* 0x7e8000000d00780b */ /* 0x044fe40003f44000 */
[----:B------:R-:W-:Y:S01]  /*03a0*/  FSETP.GEU.AND P3, PT, R13, 1.175494350822287508e-38, PT ;  /* 0x008000000d00780b */ /* 0x000fe20003f6e000 */
[----:B------:R-:W-:Y:S01]  /*03b0*/  @P6 FMUL R12, R12, 0.25 ;  /* 0x3e8000000c0c6820 */ /* 0x000fe20000400000 */
[----:B----4-:R-:W-:Y:S01]  /*03c0*/  FADD R4, -R20, R4 ;  /* 0x0000000414047221 */ /* 0x010fe20000000100 */
[----:B-1----:R-:W-:-:S06]  /*03d0*/  FSETP.GT.AND P4, PT, R14, 8.50705917302346158658e+37, PT ;  /* 0x7e8000000e00780b */ /* 0x002fcc0003f84000 */
[----:B------:R-:W-:Y:S01]  /*03e0*/  @!P1 FMUL R12, R12, 16777216 ;  /* 0x4b8000000c0c9820 */ /* 0x000fe20000400000 */
[C---:B-----5:R-:W-:Y:S01]  /*03f0*/  FADD R8, -R20.reuse, R8 ;  /* 0x0000000814087221 */ /* 0x060fe20000000100 */
[C---:B---3--:R-:W-:Y:S01]  /*0400*/  FADD R16, -R20.reuse, R16 ;  /* 0x0000001014107221 */ /* 0x048fe20000000100 */
[----:B------:R-:W-:Y:S01]  /*0410*/  FADD R24, -R20, R24 ;  /* 0x0000001814187221 */ /* 0x000fe20000000100 */
[----:B------:R-:W1:Y:S01]  /*0420*/  MUFU.SQRT R15, R15 ;  /* 0x0000000f000f7308 */ /* 0x000e620000002000 */
[----:B------:R-:W-:Y:S01]  /*0430*/  HFMA2.MMA R20, -RZ, RZ, 1.625, 0 ;  /* 0x3e800000ff147435 */ /* 0x000fe200000001ff */
[----:B------:R-:W-:Y:S01]  /*0440*/  FSETP.GEU.AND P5, PT, R14, 1.175494350822287508e-38, PT ;  /* 0x008000000e00780b */ /* 0x000fe20003fae000 */
[----:B------:R-:W-:-:S05]  /*0450*/  @P2 FMUL R13, R13, 0.25 ;  /* 0x3e8000000d0d2820 */ /* 0x000fca0000400000 */
[----:B------:R-:W2:Y:S01]  /*0460*/  MUFU.RCP R12, R12 ;  /* 0x0000000c000c7308 */ /* 0x000ea20000001000 */
[----:B------:R-:W-:Y:S01]  /*0470*/  @!P3 FMUL R13, R13, 16777216 ;  /* 0x4b8000000d0db820 */ /* 0x000fe20000400000 */
[C---:B------:R-:W-:Y:S01]  /*0480*/  FADD R5, -R21.reuse, R5 ;  /* 0x0000000515057221 */ /* 0x040fe20000000100 */
[C---:B------:R-:W-:Y:S01]  /*0490*/  FADD R9, -R21.reuse, R9 ;  /* 0x0000000915097221 */ /* 0x040fe20000000100 */
[C---:B------:R-:W-:Y:S01]  /*04a0*/  FADD R17, -R21.reuse, R17 ;  /* 0x0000001115117221 */ /* 0x040fe20000000100 */
[----:B------:R-:W-:Y:S01]  /*04b0*/  FADD R25, -R21, R25 ;  /* 0x0000001915197221 */ /* 0x000fe20000000100 */
[C---:B------:R-:W-:Y:S01]  /*04c0*/  FADD R6, -R22.reuse, R6 ;  /* 0x0000000616067221 */ /* 0x040fe20000000100 */
[C---:B------:R-:W-:Y:S01]  /*04d0*/  FADD R10, -R22.reuse, R10 ;  /* 0x0000000a160a7221 */ /* 0x040fe20000000100 */
[C---:B------:R-:W-:Y:S01]  /*04e0*/  FADD R32, -R22.reuse, R18 ;  /* 0x0000001216207221 */ /* 0x040fe20000000100 */
[----:B------:R-:W-:Y:S01]  /*04f0*/  FADD R26, -R22, R26 ;  /* 0x0000001a161a7221 */ /* 0x000fe20000000100 */
[----:B------:R-:W-:Y:S01]  /*0500*/  FSEL R21, R20, 1, P6 ;  /* 0x3f80000014157808 */ /* 0x000fe20003000000 */
[----:B------:R-:W-:Y:S01]  /*0510*/  @P4 FMUL R14, R14, 0.25 ;  /* 0x3e8000000e0e4820 */ /* 0x000fe20000400000 */
[----:B------:R-:W-:-:S02]  /*0520*/  FADD R22, -R23, R19 ;  /* 0x0000001317167221 */ /* 0x000fc40000000100 */
[----:B------:R-:W3:Y:S01]  /*0530*/  LDC.64 R18, c[0x0][0x230] ;  /* 0x00008c00ff127b82 */ /* 0x000ee20000000a00 */
[----:B-1----:R-:W-:Y:S01]  /*0540*/  FSETP.GT.AND P6, PT, R15, 8.50705917302346158658e+37, PT ;  /* 0x7e8000000f00780b */ /* 0x002fe20003fc4000 */
[----:B------:R-:W1:Y:S01]  /*0550*/  MUFU.RCP R13, R13 ;  /* 0x0000000d000d7308 */ /* 0x000e620000001000 */
[----:B------:R-:W-:Y:S01]  /*0560*/  @!P5 FMUL R14, R14, 16777216 ;  /* 0x4b8000000e0ed820 */ /* 0x000fe20000400000 */
[----:B------:R-:W-:Y:S01]  /*0570*/  @!P1 FMUL R21, R21, 16777216 ;  /* 0x4b80000015159820 */ /* 0x000fe20000400000 */
[----:B------:R-:W-:-:S03]  /*0580*/  FSETP.GEU.AND P1, PT, R15, 1.175494350822287508e-38, PT ;  /* 0x008000000f00780b */ /* 0x000fc60003f2e000 */
[----:B--2---:R-:W-:Y:S01]  /*0590*/  FMUL R21, R12, R21 ;  /* 0x000000150c157220 */ /* 0x004fe20000400000 */
[----:B------:R-:W-:Y:S01]  /*05a0*/  FSEL R12, R20, 1, P2 ;  /* 0x3f800000140c7808 */ /* 0x000fe20001000000 */
[----:B------:R-:W2:Y:S01]  /*05b0*/  MUFU.RCP R14, R14 ;  /* 0x0000000e000e7308 */ /* 0x000ea20000001000 */
[C---:B------:R-:W-:Y:S01]  /*05c0*/  FADD R7, -R23.reuse, R7 ;  /* 0x0000000717077221 */ /* 0x040fe20000000100 */
[C---:B------:R-:W-:Y:S01]  /*05d0*/  FADD R11, -R23.reuse, R11 ;  /* 0x0000000b170b7221 */ /* 0x040fe20000000100 */
[----:B------:R-:W-:Y:S01]  /*05e0*/  FADD R27, -R23, R27 ;  /* 0x0000001b171b7221 */ /* 0x000fe20000000100 */
[----:B------:R-:W-:Y:S01]  /*05f0*/  @!P3 FMUL R12, R12, 16777216 ;  /* 0x4b8000000c0cb820 */ /* 0x000fe20000400000 */
[C---:B------:R-:W-:Y:S01]  /*0600*/  FSEL R23, R20.reuse, 1, P4 ;  /* 0x3f80000014177808 */ /* 0x040fe20002000000 */
[----:B------:R-:W-:Y:S01]  /*0610*/  @P6 FMUL R15, R15, 0.25 ;  /* 0x3e8000000f0f6820 */ /* 0x000fe20000400000 */
[----:B0-----:R-:W-:Y:S01]  /*0620*/  FSEL R35, R20, 1, P6 ;  /* 0x3f80000014237808 */ /* 0x001fe20003000000 */
[----:B-1----:R-:W-:Y:S01]  /*0630*/  FMUL R20, R13, R12 ;  /* 0x0000000c0d147220 */ /* 0x002fe20000400000 */
[----:B------:R-:W-:Y:S01]  /*0640*/  LOP3.LUT R13, R33, 0xc, R2, 0xf8, !PT ;  /* 0x0000000c210d7812 */ /* 0x000fe200078ef802 */
[----:B------:R-:W-:Y:S01]  /*0650*/  @!P1 FMUL R15, R15, 16777216 ;  /* 0x4b8000000f0f9820 */ /* 0x000fe20000400000 */
[----:B------:R-:W-:-:S03]  /*0660*/  @!P5 FMUL R23, R23, 16777216 ;  /* 0x4b8000001717d820 */ /* 0x000fc60000400000 */
[----:B------:R0:W1:Y:S01]  /*0670*/  MUFU.RCP R34, R15 ;  /* 0x0000000f00227308 */ /* 0x0000620000001000 */
[----:B--2---:R-:W-:Y:S01]  /*0680*/  FMUL R23, R14, R23 ;  /* 0x000000170e177220 */ /* 0x004fe20000400000 */
[----:B---3--:R-:W-:Y:S01]  /*0690*/  IMAD.WIDE R18, R13, 0x4, R18 ;  /* 0x000000040d127825 */ /* 0x008fe200078e0212 */
[----:B------:R-:W-:Y:S02]  /*06a0*/  CS2R R12, SRZ ;  /* 0x00000000000c7805 */ /* 0x000fe4000001ff00 */
[----:B0-----:R-:W-:-:S06]  /*06b0*/  CS2R R14, SRZ ;  /* 0x00000000000e7805 */ /* 0x001fcc000001ff00 */
[----:B------:R0:W2:Y:S01]  /*06c0*/  @!P0 LDG.E.EL.128 R12, desc[UR6][R18.64] ;  /* 0x00000006120c8981 */ /* 0x0000a2000c2e1d00 */
[----:B------:R-:W-:-:S04]  /*06d0*/  @!P1 FMUL R35, R35, 16777216 ;  /* 0x4b80000023239820 */ /* 0x000fc80000400000 */
[----:B-1----:R-:W-:Y:S02]  /*06e0*/  FMUL R34, R34, R35 ;  /* 0x0000002322227220 */ /* 0x002fe40000400000 */
[----:B------:R-:W1:Y:S01]  /*06f0*/  S2R R35, SR_TID.X ;  /* 0x0000000000237919 */ /* 0x000e620000002100 */
[----:B------:R-:W3:Y:S01]  /*0700*/  S2UR UR5, SR_CgaCtaId ;  /* 0x00000000000579c3 */ /* 0x000ee20000008800 */
[C---:B------:R-:W-:Y:S01]  /*0710*/  FMUL R37, R21.reuse, R24 ;  /* 0x0000001815257220 */ /* 0x040fe20000400000 */
[C---:B------:R-:W-:Y:S01]  /*0720*/  FMUL R16, R21.reuse, R16 ;  /* 0x0000001015107220 */ /* 0x040fe20000400000 */
[C---:B------:R-:W-:Y:S01]  /*0730*/  FMUL R8, R21.reuse, R8 ;  /* 0x0000000815087220 */ /* 0x040fe20000400000 */
[----:B------:R-:W-:Y:S01]  /*0740*/  FMUL R4, R21, R4 ;  /* 0x0000000415047220 */ /* 0x000fe20000400000 */
[C---:B------:R-:W-:Y:S01]  /*0750*/  FMUL R21, R23.reuse, R26 ;  /* 0x0000001a17157220 */ /* 0x040fe20000400000 */
[C---:B------:R-:W-:Y:S01]  /*0760*/  FMUL R32, R23.reuse, R32 ;  /* 0x0000002017207220 */ /* 0x040fe20000400000 */
[C---:B------:R-:W-:Y:S01]  /*0770*/  FMUL R10, R23.reuse, R10 ;  /* 0x0000000a170a7220 */ /* 0x040fe20000400000 */
[----:B------:R-:W-:Y:S01]  /*0780*/  FMUL R23, R23, R6 ;  /* 0x0000000617177220 */ /* 0x000fe20000400000 */
[----:B------:R-:W-:Y:S01]  /*0790*/  IMAD.SHL.U32 R6, R0, 0x400, RZ ;  /* 0x0000040000067824 */ /* 0x000fe200078e00ff */
[----:B------:R-:W-:-:S04]  /*07a0*/  UMOV UR4, 0x400 ;  /* 0x0000040000047882 */ /* 0x000fc80000000000 */
[----:B------:R-:W-:-:S04]  /*07b0*/  LOP3.LUT R6, R6, 0xc00, RZ, 0xc0, !PT ;  /* 0x00000c0006067812 */ /* 0x000fc800078ec0ff */
[C---:B0-----:R-:W-:Y:S02]  /*07c0*/  LOP3.LUT R18, R6.reuse, 0x100, RZ, 0xfc, !PT ;  /* 0x0000010006127812 */ /* 0x041fe400078efcff */
[C---:B------:R-:W-:Y:S01]  /*07d0*/  LOP3.LUT R24, R6.reuse, 0x200, RZ, 0xfc, !PT ;  /* 0x0000020006187812 */ /* 0x040fe200078efcff */
[----:B---3--:R-:W-:Y:S01]  /*07e0*/  UPRMT UR4, UR5, 0x654, UR4 ;  /* 0x0000065405047896 */ /* 0x008fe20008000004 */
[----:B------:R-:W-:Y:S02]  /*07f0*/  LOP3.LUT R26, R6, 0x300, RZ, 0xfc, !PT ;  /* 0x00000300061a7812 */ /* 0x000fe400078efcff */
[----:B-1----:R-:W-:-:S04]  /*0800*/  SHF.R.U32.HI R19, RZ, 0x2, R35 ;  /* 0x00000002ff137819 */ /* 0x002fc80000011623 */
[----:B------:R-:W-:Y:S02]  /*0810*/  SGXT.U32 R19, R19, 0x6 ;  /* 0x000000061313781a */ /* 0x000fe40000000000 */
[----:B------:R-:W-:Y:S01]  /*0820*/  LEA.HI R26, R26, UR4, RZ, 0x1c ;  /* 0x000000041a1a7c11 */ /* 0x000fe2000f8fe0ff */
[C---:B------:R-:W-:Y:S01]  /*0830*/  FMUL R5, R20.reuse, R5 ;  /* 0x0000000514057220 */ /* 0x040fe20000400000 */
[----:B------:R-:W-:Y:S01]  /*0840*/  FMUL R36, R20, R9 ;  /* 0x0000000914247220 */ /* 0x000fe20000400000 */
[C---:B------:R-:W-:Y:S01]  /*0850*/  FMUL R22, R34.reuse, R22 ;  /* 0x0000001622167220 */ /* 0x040fe20000400000 */
[----:B------:R-:W-:Y:S01]  /*0860*/  FMUL R11, R34, R11 ;  /* 0x0000000b220b7220 */ /* 0x000fe20000400000 */
[----:B------:R-:W-:Y:S02]  /*0870*/  SHF.R.U32.HI R35, RZ, 0x2, R35 ;  /* 0x00000002ff237819 */ /* 0x000fe40000011623 */
[----:B------:R-:W-:-:S04]  /*0880*/  SHF.R.U32.HI R0, RZ, 0x6, R0 ;  /* 0x00000006ff007819 */ /* 0x000fc80000011600 */
[----:B------:R-:W-:-:S04]  /*0890*/  SGXT.U32 R0, R0, 0x2 ;  /* 0x000000020000781a */ /* 0x000fc80000000000 */
[----:B------:R-:W-:Y:S01]  /*08a0*/  LOP3.LUT R33, R0, R33, RZ, 0xfc, !PT ;  /* 0x0000002100217212 */ /* 0x000fe200078efcff */
[-CC-:B--2---:R-:W-:Y:S01]  /*08b0*/  FFMA R4, R4, R28.reuse, R12.reuse ;  /* 0x0000001c04047223 */ /* 0x184fe2000000000c */
[-CC-:B------:R-:W-:Y:S01]  /*08c0*/  FFMA R8, R8, R28.reuse, R12.reuse ;  /* 0x0000001c08087223 */ /* 0x180fe2000000000c */
[-CC-:B------:R-:W-:Y:S01]  /*08d0*/  FFMA R16, R16, R28.reuse, R12.reuse ;  /* 0x0000001c10107223 */ /* 0x180fe2000000000c */
[----:B------:R-:W-:Y:S01]  /*08e0*/  FFMA R28, R37, R28, R12 ;  /* 0x0000001c251c7223 */ /* 0x000fe2000000000c */
[C---:B------:R-:W-:Y:S02]  /*08f0*/  LOP3.LUT R12, R6.reuse, R19, RZ, 0xfc, !PT ;  /* 0x00000013060c7212 */ /* 0x040fe400078efcff */
[----:B------:R-:W-:Y:S02]  /*0900*/  LEA.HI R19, R6, UR4, RZ, 0x1c ;  /* 0x0000000406137c11 */ /* 0x000fe4000f8fe0ff */
[----:B------:R-:W-:Y:S02]  /*0910*/  LEA.HI R37, R18, UR4, RZ, 0x1c ;  /* 0x0000000412257c11 */ /* 0x000fe4000f8fe0ff */
[----:B------:R-:W-:-:S02]  /*0920*/  LEA.HI R6, R24, UR4, RZ, 0x1c ;  /* 0x0000000418067c11 */ /* 0x000fc4000f8fe0ff */
[C---:B------:R-:W-:Y:S01]  /*0930*/  LEA R19, R12.reuse, R19, 0x2 ;  /* 0x000000130c137211 */ /* 0x040fe200078e10ff */
[C---:B------:R-:W-:Y:S01]  /*0940*/  IMAD R18, R12.reuse, 0x4, R37 ;  /* 0x000000040c127824 */ /* 0x040fe200078e0225 */
[C---:B------:R-:W-:Y:S01]  /*0950*/  LEA R6, R12.reuse, R6, 0x2 ;  /* 0x000000060c067211 */ /* 0x040fe200078e10ff */
[----:B------:R-:W-:Y:S02]  /*0960*/  IMAD R12, R12, 0x4, R26 ;  /* 0x000000040c0c7824 */ /* 0x000fe400078e021a */
[C---:B------:R-:W-:Y:S01]  /*0970*/  FMUL R24, R20.reuse, R25 ;  /* 0x0000001914187220 */ /* 0x040fe20000400000 */
[----:B------:R-:W-:Y:S01]  /*0980*/  FMUL R26, R20, R17 ;  /* 0x00000011141a7220 */ /* 0x000fe20000400000 */
[----:B------:R-:W-:Y:S01]  /*0990*/  FSETP.GT.AND P2, PT, R4, RZ, PT ;  /* 0x000000ff0400720b */ /* 0x000fe20003f44000 */
[----:B------:R-:W-:Y:S01]  /*09a0*/  FMUL R20, R34, R27 ;  /* 0x0000001b22147220 */ /* 0x000fe20000400000 */
[----:B------:R-:W-:Y:S01]  /*09b0*/  FSETP.GT.AND P1, PT, R8, RZ, PT ;  /* 0x000000ff0800720b */ /* 0x000fe20003f24000 */
[----:B------:R-:W-:Y:S01]  /*09c0*/  FMUL R34, R34, R7 ;  /* 0x0000000722227220 */ /* 0x000fe20000400000 */
[-CC-:B------:R-:W-:Y:S01]  /*09d0*/  FFMA R5, R5, R29.reuse, R13.reuse ;  /* 0x0000001d05057223 */ /* 0x180fe2000000000d */
[-CC-:B------:R-:W-:Y:S01]  /*09e0*/  FFMA R23, R23, R30.reuse, R14.reuse ;  /* 0x0000001e17177223 */ /* 0x180fe2000000000e */
[-CC-:B------:R-:W-:Y:S01]  /*09f0*/  FFMA R7, R36, R29.reuse, R13.reuse ;  /* 0x0000001d24077223 */ /* 0x180fe2000000000d */
[-CC-:B------:R-:W-:Y:S01]  /*0a00*/  FFMA R9, R26, R29.reuse, R13.reuse ;  /* 0x0000001d1a097223 */ /* 0x180fe2000000000d */
[----:B------:R-:W-:Y:S01]  /*0a10*/  FFMA R29, R24, R29, R13 ;  /* 0x0000001d181d7223 */ /* 0x000fe2000000000d */
[-CC-:B------:R-:W-:Y:S01]  /*0a20*/  FFMA R13, R34, R31.reuse, R15.reuse ;  /* 0x0000001f220d7223 */ /* 0x180fe2000000000f */
[-CC-:B------:R-:W-:Y:S01]  /*0a30*/  FFMA R17, R10, R30.reuse, R14.reuse ;  /* 0x0000001e0a117223 */ /* 0x180fe2000000000e */
[----:B------:R-:W-:Y:S01]  /*0a40*/  FSETP.GT.AND P4, PT, R5, RZ, PT ;  /* 0x000000ff0500720b */ /* 0x000fe20003f84000 */
[----:B------:R-:W-:Y:S01]  /*0a50*/  FFMA R11, R11, R31, R15 ;  /* 0x0000001f0b0b7223 */ /* 0x000fe2000000000f */
[----:B------:R-:W-:Y:S01]  /*0a60*/  FSETP.GT.AND P3, PT, R23, RZ, PT ;  /* 0x000000ff1700720b */ /* 0x000fe20003f64000 */
[----:B------:R-:W-:Y:S01]  /*0a70*/  FFMA R25, R32, R30, R14 ;  /* 0x0000001e20197223 */ /* 0x000fe2000000000e */
[----:B------:R-:W-:Y:S01]  /*0a80*/  FSETP.GT.AND P0, PT, R13, RZ, PT ;  /* 0x000000ff0d00720b */ /* 0x000fe20003f04000 */
[----:B------:R-:W-:Y:S01]  /*0a90*/  @!P2 FMUL R4, R4, 0.20000000298023223877 ;  /* 0x3e4ccccd0404a820 */ /* 0x000fe20000400000 */
[----:B------:R-:W-:Y:S01]  /*0aa0*/  FSETP.GT.AND P6, PT, R7, RZ, PT ;  /* 0x000000ff0700720b */ /* 0x000fe20003fc4000 */
[----:B------:R-:W-:Y:S01]  /*0ab0*/  @!P1 FMUL R8, R8, 0.20000000298023223877 ;  /* 0x3e4ccccd08089820 */ /* 0x000fe20000400000 */
[----:B------:R-:W-:-:S02]  /*0ac0*/  FSETP.GT.AND P5, PT, R17, RZ, PT ;  /* 0x000000ff1100720b */ /* 0x000fc40003fa4000 */
[----:B------:R-:W-:Y:S02]  /*0ad0*/  FSETP.GT.AND P2, PT, R11, RZ, PT ;  /* 0x000000ff0b00720b */ /* 0x000fe40003f44000 */
[----:B------:R-:W-:Y:S01]  /*0ae0*/  FSETP.GT.AND P1, PT, R25, RZ, PT ;  /* 0x000000ff1900720b */ /* 0x000fe20003f24000 */
[----:B------:R-:W-:Y:S01]  /*0af0*/  FFMA R27, R21, R30, R14 ;  /* 0x0000001e151b7223 */ /* 0x000fe2000000000e */
[-CC-:B------:R-:W-:Y:S01]  /*0b00*/  FFMA R21, R22, R31.reuse, R15.reuse ;  /* 0x0000001f16157223 */ /* 0x180fe2000000000f */
[----:B------:R-:W-:Y:S01]  /*0b10*/  @!P4 FMUL R5, R5, 0.20000000298023223877 ;  /* 0x3e4ccccd0505c820 */ /* 0x000fe20000400000 */
[----:B------:R-:W-:Y:S01]  /*0b20*/  @!P3 FMUL R23, R23, 0.20000000298023223877 ;  /* 0x3e4ccccd1717b820 */ /* 0x000fe20000400000 */
[----:B------:R-:W-:Y:S01]  /*0b30*/  FSETP.GT.AND P4, PT, R16, RZ, PT ;  /* 0x000000ff1000720b */ /* 0x000fe20003f84000 */
[----:B------:R-:W-:Y:S01]  /*0b40*/  FFMA R15, R20, R31, R15 ;  /* 0x0000001f140f7223 */ /* 0x000fe2000000000f */
[----:B------:R-:W-:Y:S01]  /*0b50*/  FSETP.GT.AND P3, PT, R9, RZ, PT ;  /* 0x000000ff0900720b */ /* 0x000fe20003f64000 */
[----:B------:R-:W-:Y:S01]  /*0b60*/  @!P0 FMUL R13, R13, 0.20000000298023223877 ;  /* 0x3e4ccccd0d0d8820 */ /* 0x000fe20000400000 */
        /* <DEDUP_REMOVED lines=9> */
[----:B------:R-:W-:Y:S01]  /*0c00*/  STS [R19], R4 ;  /* 0x0000000413007388 */ /* 0x000fe20000000800 */
[----:B------:R-:W-:-:S03]  /*0c10*/  @!P4 FMUL R16, R16, 0.20000000298023223877 ;  /* 0x3e4ccccd1010c820 */ /* 0x000fc60000400000 */
[----:B------:R-:W-:Y:S01]  /*0c20*/  STS [R18+0x400], R5 ;  /* 0x0004000512007388 */ /* 0x000fe20000000800 */
        /* <DEDUP_REMOVED lines=9> */
[----:B------:R0:W-:Y:S01]  /*0cc0*/  STS [R6+0x900], R17 ;  /* 0x0009001106007388 */ /* 0x0001e20000000800 */
[----:B------:R-:W-:-:S03]  /*0cd0*/  @!P1 FMUL R15, R15, 0.20000000298023223877 ;  /* 0x3e4ccccd0f0f9820 */ /* 0x000fc60000400000 */
[----:B------:R-:W-:Y:S04]  /*0ce0*/  STS [R12+0xd00], R11 ;  /* 0x000d000b0c007388 */ /* 0x000fe80000000800 */
[----:B------:R-:W-:Y:S04]  /*0cf0*/  STS [R19+0x200], R16 ;  /* 0x0002001013007388 */ /* 0x000fe80000000800 */
[----:B------:R-:W-:Y:S04]  /*0d00*/  STS [R18+0x600], R9 ;  /* 0x0006000912007388 */ /* 0x000fe80000000800 */
[----:B------:R-:W-:Y:S01]  /*0d10*/  STS [R6+0xa00], R25 ;  /* 0x000a001906007388 */ /* 0x000fe20000000800 */
[----:B0-----:R-:W-:-:S03]  /*0d20*/  LOP3.LUT R17, R2, 0x3fc, RZ, 0xc0, !PT ;  /* 0x000003fc02117812 */ /* 0x001fc600078ec0ff */
[----:B------:R-:W-:Y:S04]  /*0d30*/  STS [R12+0xe00], R21 ;  /* 0x000e00150c007388 */ /* 0x000fe80000000800 */
[----:B------:R-:W-:Y:S04]  /*0d40*/  STS [R19+0x300], R28 ;  /* 0x0003001c13007388 */ /* 0x000fe80000000800 */
[----:B------:R0:W-:Y:S04]  /*0d50*/  STS [R18+0x700], R29 ;  /* 0x0007001d12007388 */ /* 0x0001e80000000800 */
[----:B------:R-:W-:Y:S01]  /*0d60*/  STS [R6+0xb00], R27 ;  /* 0x000b001b06007388 */ /* 0x000fe20000000800 */
[----:B------:R-:W-:-:S03]  /*0d70*/  LOP3.LUT R4, R17, 0x400, RZ, 0xfc, !PT ;  /* 0x0000040011047812 */ /* 0x000fc600078efcff */
[----:B------:R-:W-:Y:S01]  /*0d80*/  STS [R12+0xf00], R15 ;  /* 0x000f000f0c007388 */ /* 0x000fe20000000800 */
[----:B------:R-:W-:Y:S02]  /*0d90*/  LOP3.LUT R7, R17, 0x800, RZ, 0xfc, !PT ;  /* 0x0000080011077812 */ /* 0x000fe400078efcff */
[----:B------:R-:W-:Y:S02]  /*0da0*/  SHF.R.U32.HI R5, RZ, 0x4, R4 ;  /* 0x00000004ff057819 */ /* 0x000fe40000011604 */
[----:B------:R-:W-:Y:S02]  /*0db0*/  SHF.R.U32.HI R7, RZ, 0x4, R7 ;  /* 0x00000004ff077819 */ /* 0x000fe40000011607 */
[----:B------:R-:W-:Y:S02]  /*0dc0*/  LOP3.LUT R4, R35, 0x30, RZ, 0xc0, !PT ;  /* 0x0000003023047812 */ /* 0x000fe400078ec0ff */
[----:B------:R-:W-:Y:S02]  /*0dd0*/  LOP3.LUT R5, R5, 0x70, RZ, 0xc0, !PT ;  /* 0x0000007005057812 */ /* 0x000fe400078ec0ff */
[----:B------:R-:W-:-:S02]  /*0de0*/  LOP3.LUT R7, R7, 0xb0, RZ, 0xc0, !PT ;  /* 0x000000b007077812 */ /* 0x000fc400078ec0ff */
[----:B------:R-:W-:Y:S01]  /*0df0*/  IADD3 R4, R4, UR4, RZ ;  /* 0x0000000404047c10 */ /* 0x000fe2000fffe0ff */
[----:B------:R-:W-:Y:S01]  /*0e00*/  VIADD R8, R5, UR4 ;  /* 0x0000000405087c36 */ /* 0x000fe20008000000 */
[----:B------:R-:W-:Y:S02]  /*0e10*/  IADD3 R10, R7, UR4, RZ ;  /* 0x00000004070a7c10 */ /* 0x000fe4000fffe0ff */
[C---:B------:R-:W-:Y:S01]  /*0e20*/  LEA R4, R17.reuse, R4, 0x2 ;  /* 0x0000000411047211 */ /* 0x040fe200078e10ff */
[----:B------:R-:W-:Y:S01]  /*0e30*/  BAR.SYNC.DEFER_BLOCKING 0x0 ;  /* 0x0000000000007b1d */ /* 0x000fe20000010000 */
[C---:B------:R-:W-:Y:S01]  /*0e40*/  IMAD R8, R17.reuse, 0x4, R8 ;  /* 0x0000000411087824 */ /* 0x040fe200078e0208 */
[----:B------:R-:W-:Y:S02]  /*0e50*/  LEA R13, R17, R10, 0x2 ;  /* 0x0000000a110d7211 */ /* 0x000fe400078e10ff */
[----:B------:R-:W-:Y:S02]  /*0e60*/  LOP3.LUT R2, R2, 0xfc, RZ, 0xc0, !PT ;  /* 0x000000fc02027812 */ /* 0x000fe400078ec0ff */
[----:B0-----:R-:W-:-:S02]  /*0e70*/  SHF.R.S32.HI R18, RZ, 0x17, R3 ;  /* 0x00000017ff127819 */ /* 0x001fc40000011403 */
[----:B------:R-:W-:Y:S02]  /*0e80*/  PRMT R16, R2, 0x6540, R3 ;  /* 0x0000654002107816 */ /* 0x000fe40000000003 */
[----:B------:R-:W-:-:S04]  /*0e90*/  SGXT R3, R18, 0x1 ;  /* 0x000000011203781a */ /* 0x000fc80000000200 */
[----:B------:R-:W-:Y:S02]  /*0ea0*/  LEA.HI R18, R3, R16, RZ, 0xa ;  /* 0x0000001003127211 */ /* 0x000fe400078f50ff */
[----:B------:R-:W0:Y:S01]  /*0eb0*/  LDC.64 R2, c[0x0][0x238] ;  /* 0x00008e00ff027b82 */ /* 0x000e220000000a00 */
[----:B------:R-:W1:Y:S04]  /*0ec0*/  LDS.128 R4, [R4] ;  /* 0x0000000004047984 */ /* 0x000e680000000c00 */
[----:B------:R-:W2:Y:S04]  /*0ed0*/  LDS.128 R8, [R8+0x1000] ;  /* 0x0010000008087984 */ /* 0x000ea80000000c00 */
[----:B------:R-:W3:Y:S01]  /*0ee0*/  LDS.128 R12, [R13+0x2000] ;  /* 0x002000000d0c7984 */ /* 0x000ee20000000c00 */
[----:B------:R-:W-:-:S02]  /*0ef0*/  SHF.L.U32 R20, R18, 0x6, RZ ;  /* 0x0000000612147819 */ /* 0x000fc400000006ff */
[----:B------:R-:W-:Y:S02]  /*0f00*/  LOP3.LUT R19, R18, 0xfffffc00, RZ, 0xc0, !PT ;  /* 0xfffffc0012137812 */ /* 0x000fe400078ec0ff */
[----:B------:R-:W-:Y:S02]  /*0f10*/  LOP3.LUT R20, R20, 0xffff0000, RZ, 0xc0, !PT ;  /* 0xffff000014147812 */ /* 0x000fe400078ec0ff */
[C---:B------:R-:W-:Y:S02]  /*0f20*/  LOP3.LUT R21, R33.reuse, 0x4, RZ, 0xfc, !PT ;  /* 0x0000000421157812 */ /* 0x040fe400078efcff */
[----:B------:R-:W-:Y:S02]  /*0f30*/  IADD3 R0, R20, R16, -R19 ;  /* 0x0000001014007210 */ /* 0x000fe40007ffe813 */
[C---:B------:R-:W-:Y:S02]  /*0f40*/  LOP3.LUT R19, R33.reuse, 0x8, RZ, 0xfc, !PT ;  /* 0x0000000821137812 */ /* 0x040fe400078efcff */
[----:B------:R-:W-:-:S02]  /*0f50*/  LOP3.LUT R25, R33, 0xc, RZ, 0xfc, !PT ;  /* 0x0000000c21197812 */ /* 0x000fc400078efcff */
[----:B------:R-:W-:Y:S02]  /*0f60*/  LOP3.LUT R16, R17, 0xc00, RZ, 0xfc, !PT ;  /* 0x00000c0011107812 */ /* 0x000fe400078efcff */
[----:B------:R-:W-:Y:S02]  /*0f70*/  ISETP.GE.AND P0, PT, R33, 0x40, PT ;  /* 0x000000402100780c */ /* 0x000fe40003f06270 */
[----:B------:R-:W-:Y:S02]  /*0f80*/  ISETP.GE.AND P1, PT, R21, 0x40, PT ;  /* 0x000000401500780c */ /* 0x000fe40003f26270 */
[----:B------:R-:W-:Y:S01]  /*0f90*/  ISETP.GE.AND P2, PT, R19, 0x40, PT ;  /* 0x000000401300780c */ /* 0x000fe20003f46270 */
[----:B------:R-:W-:Y:S01]  /*0fa0*/  IMAD R33, R33, 0x400, R0 ;  /* 0x0000040021217824 */ /* 0x000fe200078e0200 */
[----:B------:R-:W-:Y:S02]  /*0fb0*/  ISETP.GE.AND P3, PT, R25, 0x40, PT ;  /* 0x000000401900780c */ /* 0x000fe40003f66270 */
[----:B------:R-:W-:-:S02]  /*0fc0*/  SHF.R.U32.HI R16, RZ, 0x4, R16 ;  /* 0x00000004ff107819 */ /* 0x000fc40000011610 */
[-C--:B------:R-:W-:Y:S02]  /*0fd0*/  LEA R21, R21, R0.reuse, 0xa ;  /* 0x0000000015157211 */ /* 0x080fe400078e50ff */
[----:B------:R-:W-:Y:S01]  /*0fe0*/  LEA R23, R19, R0, 0xa ;  /* 0x0000000013177211 */ /* 0x000fe200078e50ff */
[----:B0-----:R-:W-:Y:S01]  /*0ff0*/  IMAD.WIDE R18, R33, 0x4, R2 ;  /* 0x0000000421127825 */ /* 0x001fe200078e0202 */
[----:B------:R-:W-:-:S03]  /*1000*/  LOP3.LUT R16, R16, 0xf0, RZ, 0xc0, !PT ;  /* 0x000000f010107812 */ /* 0x000fc600078ec0ff */
[--C-:B------:R-:W-:Y:S01]  /*1010*/  IMAD.WIDE R20, R21, 0x4, R2.reuse ;  /* 0x0000000415147825 */ /* 0x100fe200078e0202 */
[----:B-1----:R0:W-:Y:S03]  /*1020*/  @!P0 STG.E.128 desc[UR6][R18.64], R4 ;  /* 0x0000000412008986 */ /* 0x0021e6000c101d06 */
[----:B------:R-:W-:Y:S01]  /*1030*/  IMAD.WIDE R22, R23, 0x4, R2 ;  /* 0x0000000417167825 */ /* 0x000fe200078e0202 */
[----:B--2---:R0:W-:Y:S03]  /*1040*/  @!P1 STG.E.128 desc[UR6][R20.64], R8 ;  /* 0x0000000814009986 */ /* 0x0041e6000c101d06 */
[----:B------:R-:W-:Y:S01]  /*1050*/  VIADD R16, R16, UR4 ;  /* 0x0000000410107c36 */ /* 0x000fe20008000000 */
[----:B---3--:R0:W-:Y:S04]  /*1060*/  @!P2 STG.E.128 desc[UR6][R22.64], R12 ;  /* 0x0000000c1600a986 */ /* 0x0081e8000c101d06 */
[----:B------:R-:W-:Y:S01]  /*1070*/  LEA R16, R17, R16, 0x2 ;  /* 0x0000001011107211 */ /* 0x000fe200078e10ff */
[----:B0-----:R-:W-:Y:S06]  /*1080*/  @P3 EXIT ;  /* 0x000000000000394d */ /* 0x001fec0003800000 */
[----:B0-----:R-:W0:Y:S01]  /*1090*/  LDS.128 R16, [R16+0x3000] ;  /* 0x0030000010107984 */ /* 0x001e220000000c00 */
[----:B------:R-:W-:-:S05]  /*10a0*/  LEA R25, R25, R0, 0xa ;  /* 0x0000000019197211 */ /* 0x000fca00078e50ff */
[----:B------:R-:W-:-:S05]  /*10b0*/  IMAD.WIDE R2, R25, 0x4, R2 ;  /* 0x0000000419027825 */ /* 0x000fca00078e0202 */
[----:B0-----:R-:W-:Y:S01]  /*10c0*/  STG.E.128 desc[UR6][R2.64], R16 ;  /* 0x0000001002007986 */ /* 0x001fe2000c101d06 */
[----:B------:R-:W-:Y:S05]  /*10d0*/  EXIT ;  /* 0x000000000000794d */ /* 0x000fea0003800000 */
.L_x_0:
[----:B------:R-:W-:-:S00]  /*10e0*/  BRA `(.L_x_0) ;  /* 0xfffffffc00fc7947 */ /* 0x000fc0000383ffff */
[----:B------:R-:W-:-:S00]  /*10f0*/  NOP ;  /* 0x0000000000007918 */ /* 0x000fc00000000000 */
        /* <DEDUP_REMOVED lines=8> */
.L_x_1:


//--------------------- .nv.global.init           --------------------------
	.section	.nv.global.init,"aw",@progbits
.nv.global.init:
	.type		_$_str,@object
	.size		_$_str,(_$_str_$_2 - _$_str)
_$_str:
        /*0000*/ 	.byte	0x5f, 0x5f, 0x43, 0x55, 0x44, 0x41, 0x5f, 0x46, 0x54, 0x5a, 0x00
	.type		_$_str_$_2,@object
	.size		_$_str_$_2,(.L_1 - _$_str_$_2)
_$_str_$_2:
        /*000b*/ 	.byte	0x5f, 0x5f, 0x43, 0x55, 0x44, 0x41, 0x5f, 0x50, 0x52, 0x45, 0x43, 0x5f, 0x53, 0x51, 0x52, 0x54
        /*001b*/ 	.byte	0x00
.L_1:


//--------------------- .nv.shared.triton_poi_fused__native_batch_norm_legit_no_training_leaky_relu_4 --------------------------
	.section	.nv.shared.triton_poi_fused__native_batch_norm_legit_no_training_leaky_relu_4,"aw",@nobits
	.sectionflags	@""
	.align	16
	.zero		1024


//--------------------- .nv.constant0.triton_poi_fused__native_batch_norm_legit_no_training_leaky_relu_4 --------------------------
	.section	.nv.constant0.triton_poi_fused__native_batch_norm_legit_no_training_leaky_relu_4,"a",@progbits
	.sectionflags	@""
	.align	4
.nv.constant0.triton_poi_fused__native_batch_norm_legit_no_training_leaky_relu_4:
	.zero		584
